//
// Generated by NVIDIA NVVM Compiler
//
// Compiler Build ID: CL-36424714
// Cuda compilation tools, release 13.0, V13.0.88
// Based on NVVM 20.0.0
//

.version 9.0
.target sm_100
.address_size 64

	// .globl	_Z8kernel_011floatfield2S_ii

.visible .entry _Z8kernel_011floatfield2S_ii(
	.param .align 8 .b8 _Z8kernel_011floatfield2S_ii_param_0[24],
	.param .align 8 .b8 _Z8kernel_011floatfield2S_ii_param_1[24],
	.param .u32 _Z8kernel_011floatfield2S_ii_param_2,
	.param .u32 _Z8kernel_011floatfield2S_ii_param_3
)
{
	.reg .b32 	%r<27>;
	.reg .b32 	%f<11>;
	.reg .b64 	%rd<17>;

	ld.param.u32 	%r1, [_Z8kernel_011floatfield2S_ii_param_1+8];
	ld.param.v2.u32 	{%r2, %r3}, [_Z8kernel_011floatfield2S_ii_param_0+8];
	ld.param.u64 	%rd1, [_Z8kernel_011floatfield2S_ii_param_1];
	ld.param.u64 	%rd2, [_Z8kernel_011floatfield2S_ii_param_0];
	ld.param.u32 	%r4, [_Z8kernel_011floatfield2S_ii_param_2];
	ld.param.u32 	%r5, [_Z8kernel_011floatfield2S_ii_param_3];
	cvta.to.global.u64 	%rd3, %rd2;
	cvta.to.global.u64 	%rd4, %rd1;
	mov.u32 	%r6, %tid.x;
	rem.u32 	%r7, %r6, %r2;
	mul.lo.s32 	%r8, %r7, %r3;
	div.u32 	%r9, %r8, %r2;
	add.s32 	%r10, %r7, 1;
	rem.s32 	%r11, %r10, %r4;
	add.s32 	%r12, %r9, 1;
	rem.s32 	%r13, %r12, %r5;
	add.s32 	%r14, %r4, %r7;
	add.s32 	%r15, %r14, -1;
	rem.s32 	%r16, %r15, %r4;
	add.s32 	%r17, %r5, %r9;
	add.s32 	%r18, %r17, -1;
	rem.s32 	%r19, %r18, %r5;
	mul.lo.s32 	%r20, %r9, %r1;
	add.s32 	%r21, %r20, %r7;
	mul.wide.s32 	%rd5, %r21, 4;
	add.s64 	%rd6, %rd4, %rd5;
	ld.global.f32 	%f1, [%rd6];
	add.s32 	%r22, %r11, %r20;
	mul.wide.s32 	%rd7, %r22, 4;
	add.s64 	%rd8, %rd4, %rd7;
	ld.global.f32 	%f2, [%rd8];
	add.f32 	%f3, %f1, %f2;
	add.s32 	%r23, %r16, %r20;
	mul.wide.s32 	%rd9, %r23, 4;
	add.s64 	%rd10, %rd4, %rd9;
	ld.global.f32 	%f4, [%rd10];
	add.f32 	%f5, %f3, %f4;
	mad.lo.s32 	%r24, %r13, %r1, %r7;
	mul.wide.s32 	%rd11, %r24, 4;
	add.s64 	%rd12, %rd4, %rd11;
	ld.global.f32 	%f6, [%rd12];
	add.f32 	%f7, %f5, %f6;
	mad.lo.s32 	%r25, %r19, %r1, %r7;
	mul.wide.s32 	%rd13, %r25, 4;
	add.s64 	%rd14, %rd4, %rd13;
	ld.global.f32 	%f8, [%rd14];
	add.f32 	%f9, %f7, %f8;
	mad.lo.s32 	%r26, %r9, %r2, %r7;
	mul.wide.s32 	%rd15, %r26, 4;
	add.s64 	%rd16, %rd3, %rd15;
	div.rn.f32 	%f10, %f9, 0f40A00000;
	st.global.f32 	[%rd16], %f10;
	ret;

}


// ===== COMPILED SASS (sm_100) =====

	.target	sm_100

	.elftype	@"ET_EXEC"


//--------------------- .note.nv.tkinfo           --------------------------
	.section	.note.nv.tkinfo,"",@"SHT_NOTE"
	.sectionflags	@"SHF_NOTE_NV_TKINFO"
	.tkinfo
        /*0018*/ 	.word	0x00000002
        /*0030*/ 	.string	""
        /*0030*/ 	.string	"ptxas"
        /*0030*/ 	.string	"Cuda compilation tools, release 13.0, V13.0.88"
        /*0030*/ 	.string	"Build cuda_13.0.r13.0/compiler.36424714_0"
        /*0030*/ 	.string	"-arch sm_100 -m 64 "



//--------------------- .note.nv.cuinfo           --------------------------
	.section	.note.nv.cuinfo,"",@"SHT_NOTE"
	.sectionflags	@"SHF_NOTE_NV_CUINFO"
        /*0018*/ 	.short	0x0002
        /*001a*/ 	.short	0x0064
        /*001c*/ 	.short	0x0082
	.zero		2


//--------------------- .nv.info                  --------------------------
	.section	.nv.info,"",@"SHT_CUDA_INFO"
	.align	4


	//----- nvinfo : EIATTR_REGCOUNT
	.align		4
        /*0000*/ 	.byte	0x04, 0x2f
        /*0002*/ 	.short	(.L_1 - .L_0)
	.align		4
.L_0:
        /*0004*/ 	.word	index@(_Z8kernel_011floatfield2S_ii)
        /*0008*/ 	.word	0x00000014


	//----- nvinfo : EIATTR_FRAME_SIZE
	.align		4
.L_1:
        /*000c*/ 	.byte	0x04, 0x11
        /*000e*/ 	.short	(.L_3 - .L_2)
	.align		4
.L_2:
        /*0010*/ 	.word	index@($__internal_0_$__cuda_sm3x_div_rn_noftz_f32_slowpath)
        /*0014*/ 	.word	0x00000000


	//----- nvinfo : EIATTR_FRAME_SIZE
	.align		4
.L_3:
        /*0018*/ 	.byte	0x04, 0x11
        /*001a*/ 	.short	(.L_5 - .L_4)
	.align		4
.L_4:
        /*001c*/ 	.word	index@(_Z8kernel_011floatfield2S_ii)
        /*0020*/ 	.word	0x00000000


	//----- nvinfo : EIATTR_MIN_STACK_SIZE
	.align		4
.L_5:
        /*0024*/ 	.byte	0x04, 0x12
        /*0026*/ 	.short	(.L_7 - .L_6)
	.align		4
.L_6:
        /*0028*/ 	.word	index@(_Z8kernel_011floatfield2S_ii)
        /*002c*/ 	.word	0x00000000
.L_7:


//--------------------- .nv.compat                --------------------------
	.section	.nv.compat,"",@"SHT_CUDA_COMPAT_INFO"
	.align	4
        /*0000*/ 	.byte	0x02, 0x09, 0x00, 0x00, 0x02, 0x02, 0x01, 0x00, 0x02, 0x05, 0x05, 0x00, 0x03, 0x07, 0x01, 0x01
        /*0010*/ 	.byte	0x02, 0x03, 0x00, 0x00, 0x02, 0x06, 0x01, 0x00, 0x04, 0x0b, 0x08, 0x00, 0x01, 0x00, 0x00, 0x00
        /*0020*/ 	.byte	0x00, 0x00, 0x00, 0x00


//--------------------- .nv.info._Z8kernel_011floatfield2S_ii --------------------------
	.section	.nv.info._Z8kernel_011floatfield2S_ii,"",@"SHT_CUDA_INFO"
	.sectionflags	@""
	.align	4


	//----- nvinfo : EIATTR_CUDA_API_VERSION
	.align		4
        /*0000*/ 	.byte	0x04, 0x37
        /*0002*/ 	.short	(.L_9 - .L_8)
.L_8:
        /*0004*/ 	.word	0x00000082


	//----- nvinfo : EIATTR_KPARAM_INFO
	.align		4
.L_9:
        /*0008*/ 	.byte	0x04, 0x17
        /*000a*/ 	.short	(.L_11 - .L_10)
.L_10:
        /*000c*/ 	.word	0x00000000
        /*0010*/ 	.short	0x0003
        /*0012*/ 	.short	0x0034
        /*0014*/ 	.byte	0x00, 0xf0, 0x11, 0x00


	//----- nvinfo : EIATTR_KPARAM_INFO
	.align		4
.L_11:
        /*0018*/ 	.byte	0x04, 0x17
        /*001a*/ 	.short	(.L_13 - .L_12)
.L_12:
        /*001c*/ 	.word	0x00000000
        /*0020*/ 	.short	0x0002
        /*0022*/ 	.short	0x0030
        /*0024*/ 	.byte	0x00, 0xf0, 0x11, 0x00


	//----- nvinfo : EIATTR_KPARAM_INFO
	.align		4
.L_13:
        /*0028*/ 	.byte	0x04, 0x17
        /*002a*/ 	.short	(.L_15 - .L_14)
.L_14:
        /*002c*/ 	.word	0x00000000
        /*0030*/ 	.short	0x0001
        /*0032*/ 	.short	0x0018
        /*0034*/ 	.byte	0x00, 0xf0, 0x61, 0x00


	//----- nvinfo : EIATTR_KPARAM_INFO
	.align		4
.L_15:
        /*0038*/ 	.byte	0x04, 0x17
        /*003a*/ 	.short	(.L_17 - .L_16)
.L_16:
        /*003c*/ 	.word	0x00000000
        /*0040*/ 	.short	0x0000
        /*0042*/ 	.short	0x0000
        /*0044*/ 	.byte	0x00, 0xf0, 0x61, 0x00


	//----- nvinfo : EIATTR_SPARSE_MMA_MASK
	.align		4
.L_17:
        /*0048*/ 	.byte	0x03, 0x50
        /*004a*/ 	.short	0x0000


	//----- nvinfo : EIATTR_MAXREG_COUNT
	.align		4
        /*004c*/ 	.byte	0x03, 0x1b
        /*004e*/ 	.short	0x00ff


	//----- nvinfo : EIATTR_MERCURY_ISA_VERSION
	.align		4
        /*0050*/ 	.byte	0x03, 0x5f
        /*0052*/ 	.short	0x0101


	//----- nvinfo : EIATTR_VRC_CTA_INIT_COUNT
	.align		4
        /*0054*/ 	.byte	0x02, 0x4a
	.zero		1
	.zero		1


	//----- nvinfo : EIATTR_EXIT_INSTR_OFFSETS
	.align		4
        /*0058*/ 	.byte	0x04, 0x1c
        /*005a*/ 	.short	(.L_19 - .L_18)


	//   ....[0]....
.L_18:
        /*005c*/ 	.word	0x00000930


	//----- nvinfo : EIATTR_CRS_STACK_SIZE
	.align		4
.L_19:
        /*0060*/ 	.byte	0x04, 0x1e
        /*0062*/ 	.short	(.L_21 - .L_20)
.L_20:
        /*0064*/ 	.word	0x00000000


	//----- nvinfo : EIATTR_CBANK_PARAM_SIZE
	.align		4
.L_21:
        /*0068*/ 	.byte	0x03, 0x19
        /*006a*/ 	.short	0x0038


	//----- nvinfo : EIATTR_PARAM_CBANK
	.align		4
        /*006c*/ 	.byte	0x04, 0x0a
        /*006e*/ 	.short	(.L_23 - .L_22)
	.align		4
.L_22:
        /*0070*/ 	.word	index@(.nv.constant0._Z8kernel_011floatfield2S_ii)
        /*0074*/ 	.short	0x0380
        /*0076*/ 	.short	0x0038


	//----- nvinfo : EIATTR_SW_WAR
	.align		4
.L_23:
        /*0078*/ 	.byte	0x04, 0x36
        /*007a*/ 	.short	(.L_25 - .L_24)
.L_24:
        /*007c*/ 	.word	0x00000008
.L_25:


//--------------------- .nv.callgraph             --------------------------
	.section	.nv.callgraph,"",@"SHT_CUDA_CALLGRAPH"
	.align	4
	.sectionentsize	8
	.align		4
        /*0000*/ 	.word	0x00000000
	.align		4
        /*0004*/ 	.word	0xffffffff
	.align		4
        /*0008*/ 	.word	0x00000000
	.align		4
        /*000c*/ 	.word	0xfffffffe
	.align		4
        /*0010*/ 	.word	0x00000000
	.align		4
        /*0014*/ 	.word	0xfffffffd
	.align		4
        /*0018*/ 	.word	0x00000000
	.align		4
        /*001c*/ 	.word	0xfffffffc


//--------------------- .text._Z8kernel_011floatfield2S_ii --------------------------
	.section	.text._Z8kernel_011floatfield2S_ii,"ax",@progbits
	.align	128
        .global         _Z8kernel_011floatfield2S_ii
        .type           _Z8kernel_011floatfield2S_ii,@function
        .size           _Z8kernel_011floatfield2S_ii,(.L_x_15 - _Z8kernel_011floatfield2S_ii)
        .other          _Z8kernel_011floatfield2S_ii,@"STO_CUDA_ENTRY STV_DEFAULT"
_Z8kernel_011floatfield2S_ii:
.text._Z8kernel_011floatfield2S_ii:
[----:B------:R-:W-:Y:S01]  /*0000*/  LDC R1, c[0x0][0x37c] ;  /* 0x0000df00ff017b82 */ /* 0x000fe20000000800 */
[----:B------:R-:W0:Y:S01]  /*0010*/  LDCU.64 UR4, c[0x0][0x388] ;  /* 0x00007100ff0477ac */ /* 0x000e220008000a00 */
[----:B------:R-:W1:Y:S06]  /*0020*/  S2R R6, SR_TID.X ;  /* 0x0000000000067919 */ /* 0x000e6c0000002100 */
[----:B------:R-:W2:Y:S01]  /*0030*/  LDC R3, c[0x0][0x3b0] ;  /* 0x0000ec00ff037b82 */ /* 0x000ea20000000800 */
[----:B------:R-:W3:Y:S01]  /*0040*/  LDCU.64 UR6, c[0x0][0x358] ;  /* 0x00006b00ff0677ac */ /* 0x000ee20008000a00 */
[----:B0-----:R-:W0:Y:S01]  /*0050*/  I2F.U32.RP R0, UR4 ;  /* 0x0000000400007d06 */ /* 0x001e220008209000 */
[----:B------:R-:W-:-:S07]  /*0060*/  ISETP.NE.U32.AND P1, PT, RZ, UR4, PT ;  /* 0x00000004ff007c0c */ /* 0x000fce000bf25070 */
[----:B0-----:R-:W0:Y:S02]  /*0070*/  MUFU.RCP R0, R0 ;  /* 0x0000000000007308 */ /* 0x001e240000001000 */
[----:B0-----:R-:W-:Y:S02]  /*0080*/  VIADD R4, R0, 0xffffffe ;  /* 0x0ffffffe00047836 */ /* 0x001fe40000000000 */
[----:B------:R-:W0:Y:S04]  /*0090*/  LDC R0, c[0x0][0x3b4] ;  /* 0x0000ed00ff007b82 */ /* 0x000e280000000800 */
[----:B------:R4:W5:Y:S02]  /*00a0*/  F2I.FTZ.U32.TRUNC.NTZ R5, R4 ;  /* 0x0000000400057305 */ /* 0x000964000021f000 */
[----:B----4-:R-:W-:-:S02]  /*00b0*/  HFMA2 R4, -RZ, RZ, 0, 0 ;  /* 0x00000000ff047431 */ /* 0x010fc400000001ff */
[----:B-----5:R-:W-:-:S04]  /*00c0*/  IMAD.MOV R7, RZ, RZ, -R5 ;  /* 0x000000ffff077224 */ /* 0x020fc800078e0a05 */
[----:B------:R-:W-:-:S04]  /*00d0*/  IMAD R7, R7, UR4, RZ ;  /* 0x0000000407077c24 */ /* 0x000fc8000f8e02ff */
[----:B------:R-:W-:Y:S01]  /*00e0*/  IMAD.HI.U32 R5, R5, R7, R4 ;  /* 0x0000000705057227 */ /* 0x000fe200078e0004 */
[----:B--2---:R-:W-:Y:S02]  /*00f0*/  IABS R7, R3 ;  /* 0x0000000300077213 */ /* 0x004fe40000000000 */
[----:B------:R-:W-:Y:S02]  /*0100*/  LOP3.LUT R4, RZ, UR4, RZ, 0x33, !PT ;  /* 0x00000004ff047c12 */ /* 0x000fe4000f8e33ff */
[----:B------:R-:W2:Y:S01]  /*0110*/  I2F.RP R10, R7 ;  /* 0x00000007000a7306 */ /* 0x000ea20000209400 */
[----:B-1----:R-:W-:-:S04]  /*0120*/  IMAD.HI.U32 R2, R5, R6, RZ ;  /* 0x0000000605027227 */ /* 0x002fc800078e00ff */
[----:B------:R-:W-:-:S04]  /*0130*/  IMAD.MOV R9, RZ, RZ, -R2 ;  /* 0x000000ffff097224 */ /* 0x000fc800078e0a02 */
[----:B------:R-:W-:Y:S01]  /*0140*/  IMAD R9, R9, UR4, R6 ;  /* 0x0000000409097c24 */ /* 0x000fe2000f8e0206 */
[----:B0-----:R-:W-:-:S04]  /*0150*/  IABS R6, R0 ;  /* 0x0000000000067213 */ /* 0x001fc80000000000 */
[C---:B------:R-:W-:Y:S01]  /*0160*/  ISETP.GE.U32.AND P0, PT, R9.reuse, UR4, PT ;  /* 0x0000000409007c0c */ /* 0x040fe2000bf06070 */
[----:B--2---:R-:W-:Y:S08]  /*0170*/  MUFU.RCP R10, R10 ;  /* 0x0000000a000a7308 */ /* 0x004ff00000001000 */
[----:B------:R-:W0:Y:S04]  /*0180*/  I2F.RP R12, R6 ;  /* 0x00000006000c7306 */ /* 0x000e280000209400 */
[----:B------:R-:W-:-:S05]  /*0190*/  @P0 VIADD R9, R9, -UR4 ;  /* 0x8000000409090c36 */ /* 0x000fca0008000000 */
[----:B------:R-:W-:Y:S01]  /*01a0*/  ISETP.GE.U32.AND P0, PT, R9, UR4, PT ;  /* 0x0000000409007c0c */ /* 0x000fe2000bf06070 */
[----:B0-----:R-:W0:-:S12]  /*01b0*/  MUFU.RCP R12, R12 ;  /* 0x0000000c000c7308 */ /* 0x001e180000001000 */
[----:B------:R-:W-:-:S04]  /*01c0*/  @P0 IADD3 R9, PT, PT, R9, -UR4, RZ ;  /* 0x8000000409090c10 */ /* 0x000fc8000fffe0ff */
[----:B------:R-:W-:Y:S01]  /*01d0*/  SEL R2, R4, R9, !P1 ;  /* 0x0000000904027207 */ /* 0x000fe20004800000 */
[----:B------:R-:W-:-:S03]  /*01e0*/  VIADD R9, R10, 0xffffffe ;  /* 0x0ffffffe0a097836 */ /* 0x000fc60000000000 */
[C---:B------:R-:W-:Y:S01]  /*01f0*/  IADD3 R10, PT, PT, R2.reuse, 0x1, RZ ;  /* 0x00000001020a7810 */ /* 0x040fe20007ffe0ff */
[C---:B------:R-:W-:Y:S01]  /*0200*/  IMAD R8, R2.reuse, UR5, RZ ;  /* 0x0000000502087c24 */ /* 0x040fe2000f8e02ff */
[----:B------:R-:W-:Y:S01]  /*0210*/  IADD3 R11, PT, PT, R2, -0x1, R3 ;  /* 0xffffffff020b7810 */ /* 0x000fe20007ffe003 */
[----:B------:R-:W1:Y:S01]  /*0220*/  F2I.FTZ.U32.TRUNC.NTZ R9, R9 ;  /* 0x0000000900097305 */ /* 0x000e62000021f000 */
[----:B------:R-:W2:Y:S01]  /*0230*/  LDCU UR5, c[0x0][0x3a0] ;  /* 0x00007400ff0577ac */ /* 0x000ea20008000800 */
[----:B------:R-:W-:-:S04]  /*0240*/  IMAD.HI.U32 R13, R5, R8, RZ ;  /* 0x00000008050d7227 */ /* 0x000fc800078e00ff */
[----:B------:R-:W-:-:S04]  /*0250*/  IMAD.MOV R5, RZ, RZ, -R13 ;  /* 0x000000ffff057224 */ /* 0x000fc800078e0a0d */
[----:B------:R-:W-:Y:S02]  /*0260*/  IMAD R8, R5, UR4, R8 ;  /* 0x0000000405087c24 */ /* 0x000fe4000f8e0208 */
[----:B0-----:R-:W-:Y:S01]  /*0270*/  VIADD R5, R12, 0xffffffe ;  /* 0x0ffffffe0c057836 */ /* 0x001fe20000000000 */
[----:B------:R-:W-:Y:S02]  /*0280*/  IABS R12, R10 ;  /* 0x0000000a000c7213 */ /* 0x000fe40000000000 */
[----:B------:R-:W-:Y:S02]  /*0290*/  ISETP.GE.U32.AND P0, PT, R8, UR4, PT ;  /* 0x0000000408007c0c */ /* 0x000fe4000bf06070 */
[----:B-1----:R-:W-:Y:S01]  /*02a0*/  IADD3 R14, PT, PT, RZ, -R9, RZ ;  /* 0x80000009ff0e7210 */ /* 0x002fe20007ffe0ff */
[----:B------:R-:W0:Y:S04]  /*02b0*/  F2I.FTZ.U32.TRUNC.NTZ R5, R5 ;  /* 0x0000000500057305 */ /* 0x000e28000021f000 */
[----:B------:R-:W-:Y:S01]  /*02c0*/  IMAD R15, R14, R7, RZ ;  /* 0x000000070e0f7224 */ /* 0x000fe200078e02ff */
[----:B------:R-:W-:-:S05]  /*02d0*/  IABS R14, R11 ;  /* 0x0000000b000e7213 */ /* 0x000fca0000000000 */
[----:B------:R-:W-:Y:S01]  /*02e0*/  @P0 VIADD R8, R8, -UR4 ;  /* 0x8000000408080c36 */ /* 0x000fe20008000000 */
[----:B------:R-:W-:-:S04]  /*02f0*/  @P0 IADD3 R13, PT, PT, R13, 0x1, RZ ;  /* 0x000000010d0d0810 */ /* 0x000fc80007ffe0ff */
[----:B------:R-:W-:Y:S01]  /*0300*/  ISETP.GE.U32.AND P2, PT, R8, UR4, PT ;  /* 0x0000000408007c0c */ /* 0x000fe2000bf46070 */
[----:B------:R-:W-:Y:S02]  /*0310*/  IMAD.MOV.U32 R8, RZ, RZ, RZ ;  /* 0x000000ffff087224 */ /* 0x000fe400078e00ff */
[----:B0-----:R-:W-:Y:S02]  /*0320*/  IMAD.MOV R16, RZ, RZ, -R5 ;  /* 0x000000ffff107224 */ /* 0x001fe400078e0a05 */
[----:B------:R-:W-:-:S04]  /*0330*/  IMAD.HI.U32 R8, R9, R15, R8 ;  /* 0x0000000f09087227 */ /* 0x000fc800078e0008 */
[----:B------:R-:W-:Y:S02]  /*0340*/  IMAD.MOV.U32 R15, RZ, RZ, R14 ;  /* 0x000000ffff0f7224 */ /* 0x000fe400078e000e */
[----:B------:R-:W-:-:S04]  /*0350*/  IMAD.HI.U32 R9, R8, R12, RZ ;  /* 0x0000000c08097227 */ /* 0x000fc800078e00ff */
[----:B------:R-:W-:Y:S01]  /*0360*/  @P2 VIADD R13, R13, 0x1 ;  /* 0x000000010d0d2836 */ /* 0x000fe20000000000 */
[----:B------:R-:W-:Y:S01]  /*0370*/  IADD3 R14, PT, PT, -R9, RZ, RZ ;  /* 0x000000ff090e7210 */ /* 0x000fe20007ffe1ff */
[----:B------:R-:W-:Y:S01]  /*0380*/  IMAD.HI.U32 R8, R8, R15, RZ ;  /* 0x0000000f08087227 */ /* 0x000fe200078e00ff */
[----:B------:R-:W-:Y:S02]  /*0390*/  ISETP.GE.AND P2, PT, R11, RZ, PT ;  /* 0x000000ff0b00720c */ /* 0x000fe40003f46270 */
[----:B------:R-:W-:Y:S01]  /*03a0*/  SEL R9, R4, R13, !P1 ;  /* 0x0000000d04097207 */ /* 0x000fe20004800000 */
[----:B------:R-:W-:Y:S02]  /*03b0*/  IMAD.MOV R4, RZ, RZ, -R8 ;  /* 0x000000ffff047224 */ /* 0x000fe400078e0a08 */
[----:B------:R-:W-:Y:S01]  /*03c0*/  IMAD.MOV.U32 R13, RZ, RZ, R16 ;  /* 0x000000ffff0d7224 */ /* 0x000fe200078e0010 */
[----:B------:R-:W-:Y:S01]  /*03d0*/  IADD3 R16, PT, PT, R9, 0x1, RZ ;  /* 0x0000000109107810 */ /* 0x000fe20007ffe0ff */
[----:B------:R-:W-:Y:S01]  /*03e0*/  IMAD R8, R7, R14, R12 ;  /* 0x0000000e07087224 */ /* 0x000fe200078e020c */
[----:B------:R-:W-:Y:S01]  /*03f0*/  IADD3 R14, PT, PT, R9, -0x1, R0 ;  /* 0xffffffff090e7810 */ /* 0x000fe20007ffe000 */
[----:B------:R-:W-:Y:S01]  /*0400*/  IMAD R12, R7, R4, R15 ;  /* 0x00000004070c7224 */ /* 0x000fe200078e020f */
[----:B------:R-:W-:Y:S01]  /*0410*/  IABS R15, R16 ;  /* 0x00000010000f7213 */ /* 0x000fe20000000000 */
[----:B------:R-:W-:Y:S01]  /*0420*/  IMAD R13, R13, R6, RZ ;  /* 0x000000060d0d7224 */ /* 0x000fe200078e02ff */
[----:B------:R-:W-:Y:S01]  /*0430*/  IABS R17, R14 ;  /* 0x0000000e00117213 */ /* 0x000fe20000000000 */
[----:B------:R-:W-:Y:S01]  /*0440*/  IMAD.MOV.U32 R4, RZ, RZ, RZ ;  /* 0x000000ffff047224 */ /* 0x000fe200078e00ff */
[----:B------:R-:W-:-:S02]  /*0450*/  ISETP.GT.U32.AND P1, PT, R7, R12, PT ;  /* 0x0000000c0700720c */ /* 0x000fc40003f24070 */
[----:B------:R-:W-:Y:S01]  /*0460*/  ISETP.GT.U32.AND P0, PT, R7, R8, PT ;  /* 0x000000080700720c */ /* 0x000fe20003f04070 */
[----:B------:R-:W-:-:S04]  /*0470*/  IMAD.HI.U32 R4, R5, R13, R4 ;  /* 0x0000000d05047227 */ /* 0x000fc800078e0004 */
[----:B------:R-:W-:Y:S01]  /*0480*/  IMAD.MOV.U32 R13, RZ, RZ, R15 ;  /* 0x000000ffff0d7224 */ /* 0x000fe200078e000f */
[----:B------:R-:W-:-:S03]  /*0490*/  MOV R15, R17 ;  /* 0x00000011000f7202 */ /* 0x000fc60000000f00 */
[----:B------:R-:W-:-:S04]  /*04a0*/  IMAD.HI.U32 R5, R4, R13, RZ ;  /* 0x0000000d04057227 */ /* 0x000fc800078e00ff */
[----:B------:R-:W-:Y:S01]  /*04b0*/  IMAD.HI.U32 R4, R4, R15, RZ ;  /* 0x0000000f04047227 */ /* 0x000fe200078e00ff */
[----:B------:R-:W-:-:S03]  /*04c0*/  @!P0 IADD3 R8, PT, PT, R8, -R7, RZ ;  /* 0x8000000708088210 */ /* 0x000fc60007ffe0ff */
[----:B------:R-:W-:Y:S01]  /*04d0*/  IMAD.MOV R5, RZ, RZ, -R5 ;  /* 0x000000ffff057224 */ /* 0x000fe200078e0a05 */
[----:B------:R-:W-:Y:S01]  /*04e0*/  ISETP.GT.U32.AND P0, PT, R7, R8, PT ;  /* 0x000000080700720c */ /* 0x000fe20003f04070 */
[----:B------:R-:W-:Y:S02]  /*04f0*/  IMAD.MOV R4, RZ, RZ, -R4 ;  /* 0x000000ffff047224 */ /* 0x000fe400078e0a04 */
[C---:B------:R-:W-:Y:S02]  /*0500*/  IMAD R13, R6.reuse, R5, R13 ;  /* 0x00000005060d7224 */ /* 0x040fe400078e020d */
[----:B------:R-:W-:Y:S02]  /*0510*/  IMAD R15, R6, R4, R15 ;  /* 0x00000004060f7224 */ /* 0x000fe400078e020f */
[----:B------:R-:W-:Y:S01]  /*0520*/  @!P1 IMAD.IADD R12, R12, 0x1, -R7 ;  /* 0x000000010c0c9824 */ /* 0x000fe200078e0a07 */
[C---:B------:R-:W-:Y:S01]  /*0530*/  ISETP.GT.U32.AND P3, PT, R6.reuse, R13, PT ;  /* 0x0000000d0600720c */ /* 0x040fe20003f64070 */
[----:B------:R-:W0:Y:S01]  /*0540*/  LDC.64 R4, c[0x0][0x398] ;  /* 0x0000e600ff047b82 */ /* 0x000e220000000a00 */
[----:B------:R-:W-:-:S02]  /*0550*/  ISETP.GT.U32.AND P5, PT, R6, R15, PT ;  /* 0x0000000f0600720c */ /* 0x000fc40003fa4070 */
[----:B------:R-:W-:Y:S01]  /*0560*/  ISETP.GT.U32.AND P4, PT, R7, R12, PT ;  /* 0x0000000c0700720c */ /* 0x000fe20003f84070 */
[----:B------:R-:W-:Y:S01]  /*0570*/  @!P0 IMAD.IADD R8, R8, 0x1, -R7 ;  /* 0x0000000108088824 */ /* 0x000fe200078e0a07 */
[----:B------:R-:W-:Y:S02]  /*0580*/  ISETP.GE.AND P1, PT, R10, RZ, PT ;  /* 0x000000ff0a00720c */ /* 0x000fe40003f26270 */
[----:B------:R-:W-:-:S05]  /*0590*/  ISETP.GE.AND P0, PT, R16, RZ, PT ;  /* 0x000000ff1000720c */ /* 0x000fca0003f06270 */
[----:B------:R-:W-:Y:S02]  /*05a0*/  @!P3 IMAD.IADD R13, R13, 0x1, -R6 ;  /* 0x000000010d0db824 */ /* 0x000fe400078e0a06 */
[----:B------:R-:W-:Y:S02]  /*05b0*/  @!P5 IADD3 R15, PT, PT, R15, -R6, RZ ;  /* 0x800000060f0fd210 */ /* 0x000fe40007ffe0ff */
[----:B------:R-:W-:Y:S01]  /*05c0*/  @!P4 IMAD.IADD R12, R12, 0x1, -R7 ;  /* 0x000000010c0cc824 */ /* 0x000fe200078e0a07 */
[C---:B------:R-:W-:Y:S01]  /*05d0*/  ISETP.GT.U32.AND P4, PT, R6.reuse, R13, PT ;  /* 0x0000000d0600720c */ /* 0x040fe20003f84070 */
[----:B--2---:R-:W-:Y:S01]  /*05e0*/  IMAD R7, R9, UR5, R2 ;  /* 0x0000000509077c24 */ /* 0x004fe2000f8e0202 */
[----:B------:R-:W-:Y:S01]  /*05f0*/  ISETP.GT.U32.AND P3, PT, R6, R15, PT ;  /* 0x0000000f0600720c */ /* 0x000fe20003f64070 */
[----:B------:R-:W-:Y:S01]  /*0600*/  @!P2 IMAD.MOV R12, RZ, RZ, -R12 ;  /* 0x000000ffff0ca224 */ /* 0x000fe200078e0a0c */
[----:B------:R-:W-:Y:S02]  /*0610*/  ISETP.GE.AND P2, PT, R14, RZ, PT ;  /* 0x000000ff0e00720c */ /* 0x000fe40003f46270 */
[----:B------:R-:W-:-:S02]  /*0620*/  ISETP.NE.AND P5, PT, R3, RZ, PT ;  /* 0x000000ff0300720c */ /* 0x000fc40003fa5270 */
[----:B------:R-:W-:Y:S02]  /*0630*/  LOP3.LUT R3, RZ, R3, RZ, 0x33, !PT ;  /* 0x00000003ff037212 */ /* 0x000fe400078e33ff */
[----:B------:R-:W-:Y:S02]  /*0640*/  @!P1 IADD3 R8, PT, PT, -R8, RZ, RZ ;  /* 0x000000ff08089210 */ /* 0x000fe40007ffe1ff */
[----:B------:R-:W-:Y:S01]  /*0650*/  SEL R12, R3, R12, !P5 ;  /* 0x0000000c030c7207 */ /* 0x000fe20006800000 */
[----:B------:R-:W-:Y:S01]  /*0660*/  @!P4 IMAD.IADD R13, R13, 0x1, -R6 ;  /* 0x000000010d0dc824 */ /* 0x000fe200078e0a06 */
[----:B------:R-:W-:Y:S02]  /*0670*/  SEL R8, R3, R8, !P5 ;  /* 0x0000000803087207 */ /* 0x000fe40006800000 */
[----:B------:R-:W-:Y:S01]  /*0680*/  @!P3 IADD3 R15, PT, PT, R15, -R6, RZ ;  /* 0x800000060f0fb210 */ /* 0x000fe20007ffe0ff */
[----:B------:R-:W-:Y:S01]  /*0690*/  @!P0 IMAD.MOV R13, RZ, RZ, -R13 ;  /* 0x000000ffff0d8224 */ /* 0x000fe200078e0a0d */
[----:B------:R-:W-:Y:S01]  /*06a0*/  ISETP.NE.AND P1, PT, R0, RZ, PT ;  /* 0x000000ff0000720c */ /* 0x000fe20003f25270 */
[----:B------:R-:W-:Y:S01]  /*06b0*/  IMAD R11, R9, UR5, R8 ;  /* 0x00000005090b7c24 */ /* 0x000fe2000f8e0208 */
[----:B------:R-:W-:Y:S01]  /*06c0*/  LOP3.LUT R0, RZ, R0, RZ, 0x33, !PT ;  /* 0x00000000ff007212 */ /* 0x000fe200078e33ff */
[----:B------:R-:W-:-:S02]  /*06d0*/  @!P2 IMAD.MOV R15, RZ, RZ, -R15 ;  /* 0x000000ffff0fa224 */ /* 0x000fc400078e0a0f */
[----:B------:R-:W-:Y:S01]  /*06e0*/  IMAD R3, R9, UR5, R12 ;  /* 0x0000000509037c24 */ /* 0x000fe2000f8e020c */
[C---:B------:R-:W-:Y:S01]  /*06f0*/  SEL R17, R0.reuse, R13, !P1 ;  /* 0x0000000d00117207 */ /* 0x040fe20004800000 */
[----:B0-----:R-:W-:Y:S01]  /*0700*/  IMAD.WIDE R6, R7, 0x4, R4 ;  /* 0x0000000407067825 */ /* 0x001fe200078e0204 */
[----:B------:R-:W-:-:S03]  /*0710*/  SEL R15, R0, R15, !P1 ;  /* 0x0000000f000f7207 */ /* 0x000fc60004800000 */
[--C-:B------:R-:W-:Y:S02]  /*0720*/  IMAD.WIDE R10, R11, 0x4, R4.reuse ;  /* 0x000000040b0a7825 */ /* 0x100fe400078e0204 */
[----:B---3--:R-:W2:Y:S02]  /*0730*/  LDG.E R6, desc[UR6][R6.64] ;  /* 0x0000000606067981 */ /* 0x008ea4000c1e1900 */
[----:B------:R-:W-:Y:S02]  /*0740*/  IMAD.WIDE R12, R3, 0x4, R4 ;  /* 0x00000004030c7825 */ /* 0x000fe400078e0204 */
[----:B------:R-:W2:Y:S02]  /*0750*/  LDG.E R11, desc[UR6][R10.64] ;  /* 0x000000060a0b7981 */ /* 0x000ea4000c1e1900 */
[--C-:B------:R-:W-:Y:S02]  /*0760*/  IMAD R3, R17, UR5, R2.reuse ;  /* 0x0000000511037c24 */ /* 0x100fe4000f8e0202 */
[----:B------:R-:W-:Y:S01]  /*0770*/  IMAD R17, R15, UR5, R2 ;  /* 0x000000050f117c24 */ /* 0x000fe2000f8e0202 */
[----:B------:R-:W3:Y:S01]  /*0780*/  LDG.E R13, desc[UR6][R12.64] ;  /* 0x000000060c0d7981 */ /* 0x000ee2000c1e1900 */
[----:B------:R-:W-:-:S04]  /*0790*/  IMAD.WIDE R14, R3, 0x4, R4 ;  /* 0x00000004030e7825 */ /* 0x000fc800078e0204 */
[----:B------:R-:W-:Y:S02]  /*07a0*/  IMAD.WIDE R16, R17, 0x4, R4 ;  /* 0x0000000411107825 */ /* 0x000fe400078e0204 */
[----:B------:R-:W4:Y:S01]  /*07b0*/  LDG.E R15, desc[UR6][R14.64] ;  /* 0x000000060e0f7981 */ /* 0x000f22000c1e1900 */
[----:B------:R-:W0:Y:S03]  /*07c0*/  LDC.64 R4, c[0x0][0x380] ;  /* 0x0000e000ff047b82 */ /* 0x000e260000000a00 */
[----:B------:R-:W5:Y:S01]  /*07d0*/  LDG.E R17, desc[UR6][R16.64] ;  /* 0x0000000610117981 */ /* 0x000f62000c1e1900 */
[----:B------:R-:W-:Y:S02]  /*07e0*/  IMAD.MOV.U32 R3, RZ, RZ, 0x40a00000 ;  /* 0x40a00000ff037424 */ /* 0x000fe400078e00ff */
[----:B------:R-:W-:Y:S01]  /*07f0*/  IMAD R9, R9, UR4, R2 ;  /* 0x0000000409097c24 */ /* 0x000fe2000f8e0202 */
[----:B------:R-:W-:Y:S03]  /*0800*/  BSSY.RECONVERGENT B1, `(.L_x_0) ;  /* 0x0000011000017945 */ /* 0x000fe60003800200 */
[----:B0-----:R-:W-:-:S04]  /*0810*/  IMAD.WIDE R4, R9, 0x4, R4 ;  /* 0x0000000409047825 */ /* 0x001fc800078e0204 */
[----:B--2---:R-:W-:Y:S01]  /*0820*/  FADD R0, R6, R11 ;  /* 0x0000000b06007221 */ /* 0x004fe20000000000 */
[----:B------:R-:W-:-:S03]  /*0830*/  HFMA2 R6, -RZ, RZ, 1.57421875, -19.203125 ;  /* 0x3e4ccccdff067431 */ /* 0x000fc600000001ff */
[----:B---3--:R-:W-:-:S04]  /*0840*/  FADD R0, R0, R13 ;  /* 0x0000000d00007221 */ /* 0x008fc80000000000 */
[----:B----4-:R-:W-:-:S04]  /*0850*/  FADD R0, R0, R15 ;  /* 0x0000000f00007221 */ /* 0x010fc80000000000 */
[----:B-----5:R-:W-:Y:S01]  /*0860*/  FADD R0, R0, R17 ;  /* 0x0000001100007221 */ /* 0x020fe20000000000 */
[----:B------:R-:W-:-:S03]  /*0870*/  FFMA R3, R6, -R3, 1 ;  /* 0x3f80000006037423 */ /* 0x000fc60000000803 */
[----:B------:R-:W0:Y:S01]  /*0880*/  FCHK P0, R0, 5 ;  /* 0x40a0000000007902 */ /* 0x000e220000000000 */
[----:B------:R-:W-:-:S04]  /*0890*/  FFMA R3, R3, R6, 0.20000000298023223877 ;  /* 0x3e4ccccd03037423 */ /* 0x000fc80000000006 */
[----:B------:R-:W-:-:S04]  /*08a0*/  FFMA R6, R0, R3, RZ ;  /* 0x0000000300067223 */ /* 0x000fc800000000ff */
[----:B------:R-:W-:-:S04]  /*08b0*/  FFMA R2, R6, -5, R0 ;  /* 0xc0a0000006027823 */ /* 0x000fc80000000000 */
[----:B------:R-:W-:Y:S01]  /*08c0*/  FFMA R3, R3, R2, R6 ;  /* 0x0000000203037223 */ /* 0x000fe20000000006 */
[----:B0-----:R-:W-:Y:S06]  /*08d0*/  @!P0 BRA `(.L_x_1) ;  /* 0x00000000000c8947 */ /* 0x001fec0003800000 */
[----:B------:R-:W-:-:S07]  /*08e0*/  MOV R2, 0x900 ;  /* 0x0000090000027802 */ /* 0x000fce0000000f00 */
[----:B------:R-:W-:Y:S05]  /*08f0*/  CALL.REL.NOINC `($__internal_0_$__cuda_sm3x_div_rn_noftz_f32_slowpath) ;  /* 0x0000000000107944 */ /* 0x000fea0003c00000 */
[----:B------:R-:W-:-:S07]  /*0900*/  IMAD.MOV.U32 R3, RZ, RZ, R0 ;  /* 0x000000ffff037224 */ /* 0x000fce00078e0000 */
.L_x_1:
[----:B------:R-:W-:Y:S05]  /*0910*/  BSYNC.RECONVERGENT B1 ;  /* 0x0000000000017941 */ /* 0x000fea0003800200 */
.L_x_0:
[----:B------:R-:W-:Y:S01]  /*0920*/  STG.E desc[UR6][R4.64], R3 ;  /* 0x0000000304007986 */ /* 0x000fe2000c101906 */
[----:B------:R-:W-:Y:S05]  /*0930*/  EXIT ;  /* 0x000000000000794d */ /* 0x000fea0003800000 */
        .weak           $__internal_0_$__cuda_sm3x_div_rn_noftz_f32_slowpath
        .type           $__internal_0_$__cuda_sm3x_div_rn_noftz_f32_slowpath,@function
        .size           $__internal_0_$__cuda_sm3x_div_rn_noftz_f32_slowpath,(.L_x_15 - $__internal_0_$__cuda_sm3x_div_rn_noftz_f32_slowpath)
$__internal_0_$__cuda_sm3x_div_rn_noftz_f32_slowpath:
[--C-:B------:R-:W-:Y:S01]  /*0940*/  SHF.R.U32.HI R3, RZ, 0x17, R0.reuse ;  /* 0x00000017ff037819 */ /* 0x100fe20000011600 */
[----:B------:R-:W-:Y:S04]  /*0950*/  BSSY.RECONVERGENT B0, `(.L_x_2) ;  /* 0x000005c000007945 */ /* 0x000fe80003800200 */
[----:B------:R-:W-:Y:S01]  /*0960*/  BSSY.RELIABLE B2, `(.L_x_3) ;  /* 0x000001a000027945 */ /* 0x000fe20003800100 */
[----:B------:R-:W-:Y:S01]  /*0970*/  LOP3.LUT R7, R3, 0xff, RZ, 0xc0, !PT ;  /* 0x000000ff03077812 */ /* 0x000fe200078ec0ff */
[----:B------:R-:W-:-:S03]  /*0980*/  IMAD.MOV.U32 R3, RZ, RZ, R0 ;  /* 0x000000ffff037224 */ /* 0x000fc600078e0000 */
[----:B------:R-:W-:-:S04]  /*0990*/  IADD3 R8, PT, PT, R7, -0x1, RZ ;  /* 0xffffffff07087810 */ /* 0x000fc80007ffe0ff */
[----:B------:R-:W-:-:S13]  /*09a0*/  ISETP.GT.U32.OR P0, PT, R8, 0xfd, !PT ;  /* 0x000000fd0800780c */ /* 0x000fda0007f04470 */
[----:B------:R-:W-:Y:S01]  /*09b0*/  @!P0 IMAD.MOV.U32 R6, RZ, RZ, RZ ;  /* 0x000000ffff068224 */ /* 0x000fe200078e00ff */
[----:B------:R-:W-:Y:S06]  /*09c0*/  @!P0 BRA `(.L_x_4) ;  /* 0x00000000004c8947 */ /* 0x000fec0003800000 */
[----:B------:R-:W-:-:S13]  /*09d0*/  FSETP.GTU.FTZ.AND P0, PT, |R0|, +INF , PT ;  /* 0x7f8000000000780b */ /* 0x000fda0003f1c200 */
[----:B------:R-:W-:Y:S05]  /*09e0*/  @P0 BREAK.RELIABLE B2 ;  /* 0x0000000000020942 */ /* 0x000fea0003800100 */
[----:B------:R-:W-:Y:S05]  /*09f0*/  @P0 BRA `(.L_x_5) ;  /* 0x0000000400400947 */ /* 0x000fea0003800000 */
[----:B------:R-:W-:-:S04]  /*0a00*/  MOV R6, 0x40a00000 ;  /* 0x40a0000000067802 */ /* 0x000fc80000000f00 */
[----:B------:R-:W-:-:S13]  /*0a10*/  LOP3.LUT P0, RZ, R6, 0x7fffffff, R3, 0xc8, !PT ;  /* 0x7fffffff06ff7812 */ /* 0x000fda000780c803 */
[----:B------:R-:W-:Y:S05]  /*0a20*/  @!P0 BREAK.RELIABLE B2 ;  /* 0x0000000000028942 */ /* 0x000fea0003800100 */
[----:B------:R-:W-:Y:S05]  /*0a30*/  @!P0 BRA `(.L_x_6) ;  /* 0x0000000400288947 */ /* 0x000fea0003800000 */
[----:B------:R-:W-:-:S13]  /*0a40*/  LOP3.LUT P0, RZ, R3, 0x7fffffff, RZ, 0xc0, !PT ;  /* 0x7fffffff03ff7812 */ /* 0x000fda000780c0ff */
[----:B------:R-:W-:Y:S05]  /*0a50*/  @!P0 BREAK.RELIABLE B2 ;  /* 0x0000000000028942 */ /* 0x000fea0003800100 */
[----:B------:R-:W-:Y:S05]  /*0a60*/  @!P0 BRA `(.L_x_7) ;  /* 0x0000000400148947 */ /* 0x000fea0003800000 */
[----:B------:R-:W-:Y:S02]  /*0a70*/  FSETP.NEU.FTZ.AND P1, PT, |R0|, +INF , PT ;  /* 0x7f8000000000780b */ /* 0x000fe40003f3d200 */
[----:B------:R-:W-:-:S04]  /*0a80*/  LOP3.LUT P0, RZ, R6, 0x7fffffff, RZ, 0xc0, !PT ;  /* 0x7fffffff06ff7812 */ /* 0x000fc8000780c0ff */
[----:B------:R-:W-:-:S13]  /*0a90*/  PLOP3.LUT P0, PT, P1, P0, PT, 0x2f, 0xf2 ;  /* 0x0000000000f2781c */ /* 0x000fda0000f00577 */
[----:B------:R-:W-:Y:S05]  /*0aa0*/  @P0 BREAK.RELIABLE B2 ;  /* 0x0000000000020942 */ /* 0x000fea0003800100 */
[----:B------:R-:W-:Y:S05]  /*0ab0*/  @P0 BRA `(.L_x_8) ;  /* 0x0000000000f40947 */ /* 0x000fea0003800000 */
[----:B------:R-:W-:-:S13]  /*0ac0*/  ISETP.GE.AND P0, PT, R8, RZ, PT ;  /* 0x000000ff0800720c */ /* 0x000fda0003f06270 */
[----:B------:R-:W-:Y:S02]  /*0ad0*/  @P0 IMAD.MOV.U32 R6, RZ, RZ, RZ ;  /* 0x000000ffff060224 */ /* 0x000fe400078e00ff */
[----:B------:R-:W-:Y:S01]  /*0ae0*/  @!P0 FFMA R3, R0, 1.84467440737095516160e+19, RZ ;  /* 0x5f80000000038823 */ /* 0x000fe200000000ff */
[----:B------:R-:W-:-:S07]  /*0af0*/  @!P0 IMAD.MOV.U32 R6, RZ, RZ, -0x40 ;  /* 0xffffffc0ff068424 */ /* 0x000fce00078e00ff */
.L_x_4:
[----:B------:R-:W-:Y:S05]  /*0b00*/  BSYNC.RELIABLE B2 ;  /* 0x0000000000027941 */ /* 0x000fea0003800100 */
.L_x_3:
[----:B------:R-:W-:Y:S01]  /*0b10*/  UMOV UR4, 0x40a00000 ;  /* 0x40a0000000047882 */ /* 0x000fe20000000000 */
[----:B------:R-:W-:Y:S01]  /*0b20*/  IADD3 R7, PT, PT, R7, -0x7f, RZ ;  /* 0xffffff8107077810 */ /* 0x000fe20007ffe0ff */
[----:B------:R-:W-:Y:S01]  /*0b30*/  UIADD3 UR4, UPT, UPT, UR4, -0x1000000, URZ ;  /* 0xff00000004047890 */ /* 0x000fe2000fffe0ff */
[----:B------:R-:W-:Y:S02]  /*0b40*/  BSSY.RECONVERGENT B2, `(.L_x_9) ;  /* 0x0000033000027945 */ /* 0x000fe40003800200 */
[----:B------:R-:W-:Y:S01]  /*0b50*/  IADD3 R6, PT, PT, R6, -0x2, R7 ;  /* 0xfffffffe06067810 */ /* 0x000fe20007ffe007 */
[----:B------:R-:W-:Y:S02]  /*0b60*/  IMAD R0, R7, -0x800000, R3 ;  /* 0xff80000007007824 */ /* 0x000fe400078e0203 */
[----:B------:R-:W-:-:S03]  /*0b70*/  FADD.FTZ R9, -RZ, -UR4 ;  /* 0x80000004ff097e21 */ /* 0x000fc60008010100 */
[----:B------:R-:W0:Y:S02]  /*0b80*/  MUFU.RCP R8, UR4 ;  /* 0x0000000400087d08 */ /* 0x000e240008001000 */
[----:B0-----:R-:W-:-:S04]  /*0b90*/  FFMA R11, R8, R9, 1 ;  /* 0x3f800000080b7423 */ /* 0x001fc80000000009 */
[----:B------:R-:W-:-:S04]  /*0ba0*/  FFMA R11, R8, R11, R8 ;  /* 0x0000000b080b7223 */ /* 0x000fc80000000008 */
[----:B------:R-:W-:-:S04]  /*0bb0*/  FFMA R8, R0, R11, RZ ;  /* 0x0000000b00087223 */ /* 0x000fc800000000ff */
[----:B------:R-:W-:-:S04]  /*0bc0*/  FFMA R3, R9, R8, R0 ;  /* 0x0000000809037223 */ /* 0x000fc80000000000 */
[----:B------:R-:W-:-:S04]  /*0bd0*/  FFMA R8, R11, R3, R8 ;  /* 0x000000030b087223 */ /* 0x000fc80000000008 */
[----:B------:R-:W-:-:S04]  /*0be0*/  FFMA R9, R9, R8, R0 ;  /* 0x0000000809097223 */ /* 0x000fc80000000000 */
[----:B------:R-:W-:-:S05]  /*0bf0*/  FFMA R3, R11, R9, R8 ;  /* 0x000000090b037223 */ /* 0x000fca0000000008 */
[----:B------:R-:W-:-:S04]  /*0c00*/  SHF.R.U32.HI R0, RZ, 0x17, R3 ;  /* 0x00000017ff007819 */ /* 0x000fc80000011603 */
[----:B------:R-:W-:-:S05]  /*0c10*/  LOP3.LUT R0, R0, 0xff, RZ, 0xc0, !PT ;  /* 0x000000ff00007812 */ /* 0x000fca00078ec0ff */
[----:B------:R-:W-:-:S04]  /*0c20*/  IMAD.IADD R10, R0, 0x1, R6 ;  /* 0x00000001000a7824 */ /* 0x000fc800078e0206 */
[----:B------:R-:W-:-:S05]  /*0c30*/  VIADD R0, R10, 0xffffffff ;  /* 0xffffffff0a007836 */ /* 0x000fca0000000000 */
[----:B------:R-:W-:-:S13]  /*0c40*/  ISETP.GE.U32.AND P0, PT, R0, 0xfe, PT ;  /* 0x000000fe0000780c */ /* 0x000fda0003f06070 */
[----:B------:R-:W-:Y:S05]  /*0c50*/  @!P0 BRA `(.L_x_10) ;  /* 0x0000000000808947 */ /* 0x000fea0003800000 */
[----:B------:R-:W-:-:S13]  /*0c60*/  ISETP.GT.AND P0, PT, R10, 0xfe, PT ;  /* 0x000000fe0a00780c */ /* 0x000fda0003f04270 */
[----:B------:R-:W-:Y:S05]  /*0c70*/  @P0 BRA `(.L_x_11) ;  /* 0x00000000006c0947 */ /* 0x000fea0003800000 */
[----:B------:R-:W-:-:S13]  /*0c80*/  ISETP.GE.AND P0, PT, R10, 0x1, PT ;  /* 0x000000010a00780c */ /* 0x000fda0003f06270 */
[----:B------:R-:W-:Y:S05]  /*0c90*/  @P0 BRA `(.L_x_12) ;  /* 0x0000000000740947 */ /* 0x000fea0003800000 */
[----:B------:R-:W-:Y:S02]  /*0ca0*/  ISETP.GE.AND P0, PT, R10, -0x18, PT ;  /* 0xffffffe80a00780c */ /* 0x000fe40003f06270 */
[----:B------:R-:W-:-:S11]  /*0cb0*/  LOP3.LUT R3, R3, 0x80000000, RZ, 0xc0, !PT ;  /* 0x8000000003037812 */ /* 0x000fd600078ec0ff */
[----:B------:R-:W-:Y:S05]  /*0cc0*/  @!P0 BRA `(.L_x_12) ;  /* 0x0000000000688947 */ /* 0x000fea0003800000 */
[CCC-:B------:R-:W-:Y:S01]  /*0cd0*/  FFMA.RZ R0, R11.reuse, R9.reuse, R8.reuse ;  /* 0x000000090b007223 */ /* 0x1c0fe2000000c008 */
[C---:B------:R-:W-:Y:S02]  /*0ce0*/  IADD3 R7, PT, PT, R10.reuse, 0x20, RZ ;  /* 0x000000200a077810 */ /* 0x040fe40007ffe0ff */
[----:B------:R-:W-:Y:S02]  /*0cf0*/  ISETP.NE.AND P2, PT, R10, RZ, PT ;  /* 0x000000ff0a00720c */ /* 0x000fe40003f45270 */
[----:B------:R-:W-:Y:S01]  /*0d00*/  LOP3.LUT R6, R0, 0x7fffff, RZ, 0xc0, !PT ;  /* 0x007fffff00067812 */ /* 0x000fe200078ec0ff */
[CCC-:B------:R-:W-:Y:S01]  /*0d10*/  FFMA.RP R0, R11.reuse, R9.reuse, R8.reuse ;  /* 0x000000090b007223 */ /* 0x1c0fe20000008008 */
[----:B------:R-:W-:Y:S01]  /*0d20*/  FFMA.RM R11, R11, R9, R8 ;  /* 0x000000090b0b7223 */ /* 0x000fe20000004008 */
[----:B------:R-:W-:Y:S01]  /*0d30*/  IMAD.MOV R9, RZ, RZ, -R10 ;  /* 0x000000ffff097224 */ /* 0x000fe200078e0a0a */
[----:B------:R-:W-:Y:S02]  /*0d40*/  LOP3.LUT R6, R6, 0x800000, RZ, 0xfc, !PT ;  /* 0x0080000006067812 */ /* 0x000fe400078efcff */
[----:B------:R-:W-:-:S02]  /*0d50*/  ISETP.NE.AND P1, PT, R10, RZ, PT ;  /* 0x000000ff0a00720c */ /* 0x000fc40003f25270 */
[----:B------:R-:W-:Y:S02]  /*0d60*/  SHF.L.U32 R7, R6, R7, RZ ;  /* 0x0000000706077219 */ /* 0x000fe400000006ff */
[----:B------:R-:W-:Y:S02]  /*0d70*/  FSETP.NEU.FTZ.AND P0, PT, R0, R11, PT ;  /* 0x0000000b0000720b */ /* 0x000fe40003f1d000 */
[----:B------:R-:W-:Y:S02]  /*0d80*/  SEL R9, R9, RZ, P2 ;  /* 0x000000ff09097207 */ /* 0x000fe40001000000 */
[----:B------:R-:W-:Y:S02]  /*0d90*/  ISETP.NE.AND P1, PT, R7, RZ, P1 ;  /* 0x000000ff0700720c */ /* 0x000fe40000f25270 */
[----:B------:R-:W-:Y:S02]  /*0da0*/  SHF.R.U32.HI R9, RZ, R9, R6 ;  /* 0x00000009ff097219 */ /* 0x000fe40000011606 */
[----:B------:R-:W-:-:S02]  /*0db0*/  PLOP3.LUT P0, PT, P0, P1, PT, 0xf8, 0x8f ;  /* 0x00000000008f781c */ /* 0x000fc40000703f70 */
[----:B------:R-:W-:Y:S02]  /*0dc0*/  SHF.R.U32.HI R7, RZ, 0x1, R9 ;  /* 0x00000001ff077819 */ /* 0x000fe40000011609 */
[----:B------:R-:W-:-:S04]  /*0dd0*/  SEL R0, RZ, 0x1, !P0 ;  /* 0x00000001ff007807 */ /* 0x000fc80004000000 */
[----:B------:R-:W-:-:S04]  /*0de0*/  LOP3.LUT R0, R0, 0x1, R7, 0xf8, !PT ;  /* 0x0000000100007812 */ /* 0x000fc800078ef807 */
[----:B------:R-:W-:-:S05]  /*0df0*/  LOP3.LUT R0, R0, R9, RZ, 0xc0, !PT ;  /* 0x0000000900007212 */ /* 0x000fca00078ec0ff */
[----:B------:R-:W-:-:S05]  /*0e00*/  IMAD.IADD R0, R7, 0x1, R0 ;  /* 0x0000000107007824 */ /* 0x000fca00078e0200 */
[----:B------:R-:W-:Y:S01]  /*0e10*/  LOP3.LUT R3, R0, R3, RZ, 0xfc, !PT ;  /* 0x0000000300037212 */ /* 0x000fe200078efcff */
[----:B------:R-:W-:Y:S06]  /*0e20*/  BRA `(.L_x_12) ;  /* 0x0000000000107947 */ /* 0x000fec0003800000 */
.L_x_11:
[----:B------:R-:W-:-:S04]  /*0e30*/  LOP3.LUT R3, R3, 0x80000000, RZ, 0xc0, !PT ;  /* 0x8000000003037812 */ /* 0x000fc800078ec0ff */
[----:B------:R-:W-:Y:S01]  /*0e40*/  LOP3.LUT R3, R3, 0x7f800000, RZ, 0xfc, !PT ;  /* 0x7f80000003037812 */ /* 0x000fe200078efcff */
[----:B------:R-:W-:Y:S06]  /*0e50*/  BRA `(.L_x_12) ;  /* 0x0000000000047947 */ /* 0x000fec0003800000 */
.L_x_10:
[----:B------:R-:W-:-:S07]  /*0e60*/  LEA R3, R6, R3, 0x17 ;  /* 0x0000000306037211 */ /* 0x000fce00078eb8ff */
.L_x_12:
[----:B------:R-:W-:Y:S05]  /*0e70*/  BSYNC.RECONVERGENT B2 ;  /* 0x0000000000027941 */ /* 0x000fea0003800200 */
.L_x_9:
[----:B------:R-:W-:Y:S05]  /*0e80*/  BRA `(.L_x_13) ;  /* 0x0000000000207947 */ /* 0x000fea0003800000 */
.L_x_8:
[----:B------:R-:W-:-:S04]  /*0e90*/  LOP3.LUT R3, R6, 0x80000000, R3, 0x48, !PT ;  /* 0x8000000006037812 */ /* 0x000fc800078e4803 */
[----:B------:R-:W-:Y:S01]  /*0ea0*/  LOP3.LUT R3, R3, 0x7f800000, RZ, 0xfc, !PT ;  /* 0x7f80000003037812 */ /* 0x000fe200078efcff */
[----:B------:R-:W-:Y:S06]  /*0eb0*/  BRA `(.L_x_13) ;  /* 0x0000000000147947 */ /* 0x000fec0003800000 */
.L_x_7:
[----:B------:R-:W-:Y:S01]  /*0ec0*/  LOP3.LUT R3, R6, 0x80000000, R3, 0x48, !PT ;  /* 0x8000000006037812 */ /* 0x000fe200078e4803 */
[----:B------:R-:W-:Y:S06]  /*0ed0*/  BRA `(.L_x_13) ;  /* 0x00000000000c7947 */ /* 0x000fec0003800000 */
.L_x_6:
[----:B------:R-:W0:Y:S01]  /*0ee0*/  MUFU.RSQ R3, -QNAN ;  /* 0xffc0000000037908 */ /* 0x000e220000001400 */
[----:B------:R-:W-:Y:S05]  /*0ef0*/  BRA `(.L_x_13) ;  /* 0x0000000000047947 */ /* 0x000fea0003800000 */
.L_x_5:
[----:B------:R-:W-:-:S07]  /*0f00*/  FADD.FTZ R3, R0, 5 ;  /* 0x40a0000000037421 */ /* 0x000fce0000010000 */
.L_x_13:
[----:B------:R-:W-:Y:S05]  /*0f10*/  BSYNC.RECONVERGENT B0 ;  /* 0x0000000000007941 */ /* 0x000fea0003800200 */
.L_x_2:
[----:B0-----:R-:W-:Y:S02]  /*0f20*/  IMAD.MOV.U32 R0, RZ, RZ, R3 ;  /* 0x000000ffff007224 */ /* 0x001fe400078e0003 */
[----:B------:R-:W-:-:S04]  /*0f30*/  HFMA2 R3, -RZ, RZ, 0, 0 ;  /* 0x00000000ff037431 */ /* 0x000fc800000001ff */
[----:B------:R-:W-:Y:S05]  /*0f40*/  RET.REL.NODEC R2 `(_Z8kernel_011floatfield2S_ii) ;  /* 0xfffffff0022c7950 */ /* 0x000fea0003c3ffff */
.L_x_14:
[----:B------:R-:W-:-:S00]  /*0f50*/  BRA `(.L_x_14) ;  /* 0xfffffffc00fc7947 */ /* 0x000fc0000383ffff */
[----:B------:R-:W-:-:S00]  /*0f60*/  NOP ;  /* 0x0000000000007918 */ /* 0x000fc00000000000 */
        /* <DEDUP_REMOVED lines=9> */
.L_x_15:


//--------------------- .nv.shared.reserved.0     --------------------------
	.section	.nv.shared.reserved.0,"aw",@nobits
	.weak		__nv_reservedSMEM_offset_0_alias
	.size		__nv_reservedSMEM_offset_0_alias, 0, 64
	.other		__nv_reservedSMEM_offset_0_alias,@"STO_CUDA_RESERVED_SHARED STV_DEFAULT"
__nv_reservedSMEM_offset_0_alias:
	.zero		0
	.zero		64


//--------------------- .nv.constant0._Z8kernel_011floatfield2S_ii --------------------------
	.section	.nv.constant0._Z8kernel_011floatfield2S_ii,"a",@progbits
	.sectionflags	@""
	.align	4
.nv.constant0._Z8kernel_011floatfield2S_ii:
	.zero		952


//--------------------- SYMBOLS --------------------------

	.type		.nv.reservedSmem.offset0,@object
	.size		.nv.reservedSmem.offset0,0x4
